//
// Generated by NVIDIA NVVM Compiler
//
// Compiler Build ID: CL-36424714
// Cuda compilation tools, release 13.0, V13.0.88
// Based on NVVM 20.0.0
//

.version 9.0
.target sm_100
.address_size 64

	// .globl	intersect_kernel

.visible .entry intersect_kernel(
	.param .u64 .ptr .align 1 intersect_kernel_param_0,
	.param .u64 .ptr .align 1 intersect_kernel_param_1,
	.param .u64 .ptr .align 1 intersect_kernel_param_2,
	.param .u64 .ptr .align 1 intersect_kernel_param_3,
	.param .u32 intersect_kernel_param_4,
	.param .u64 intersect_kernel_param_5
)
{
	.reg .pred 	%p<11>;
	.reg .b32 	%r<10>;
	.reg .b64 	%rd<124>;

	ld.param.u64 	%rd29, [intersect_kernel_param_0];
	ld.param.u64 	%rd30, [intersect_kernel_param_1];
	ld.param.u64 	%rd27, [intersect_kernel_param_2];
	ld.param.u64 	%rd28, [intersect_kernel_param_3];
	ld.param.u32 	%r1, [intersect_kernel_param_4];
	ld.param.u64 	%rd31, [intersect_kernel_param_5];
	cvta.to.global.u64 	%rd1, %rd29;
	cvta.to.global.u64 	%rd2, %rd30;
	mov.u32 	%r2, %ctaid.x;
	mov.u32 	%r3, %ntid.x;
	mov.u32 	%r4, %tid.x;
	mad.lo.s32 	%r5, %r2, %r3, %r4;
	cvt.u64.u32 	%rd3, %r5;
	setp.le.u64 	%p1, %rd31, %rd3;
	@%p1 bra 	$L__BB0_13;
	cvta.to.global.u64 	%rd32, %rd27;
	cvta.to.global.u64 	%rd33, %rd28;
	shl.b64 	%rd34, %rd3, 2;
	add.s64 	%rd35, %rd32, %rd34;
	ld.global.u32 	%r6, [%rd35];
	mul.lo.s32 	%r7, %r6, %r1;
	cvt.u64.u32 	%rd4, %r7;
	add.s64 	%rd36, %rd33, %rd34;
	ld.global.u32 	%r8, [%rd36];
	mul.lo.s32 	%r9, %r8, %r1;
	cvt.u64.u32 	%rd5, %r9;
	cvt.u64.u32 	%rd6, %r1;
	mul.lo.s64 	%rd7, %rd6, %rd3;
	setp.eq.s32 	%p2, %r1, 0;
	@%p2 bra 	$L__BB0_13;
	and.b64  	%rd8, %rd6, 7;
	setp.lt.u32 	%p3, %r1, 8;
	mov.b64 	%rd122, 0;
	@%p3 bra 	$L__BB0_5;
	and.b64  	%rd122, %rd6, 4294967288;
	shl.b64 	%rd38, %rd4, 3;
	add.s64 	%rd39, %rd38, %rd2;
	add.s64 	%rd119, %rd39, 32;
	shl.b64 	%rd40, %rd5, 3;
	add.s64 	%rd41, %rd40, %rd2;
	add.s64 	%rd118, %rd41, 32;
	shl.b64 	%rd42, %rd7, 3;
	add.s64 	%rd43, %rd42, %rd1;
	add.s64 	%rd117, %rd43, 32;
	mov.u64 	%rd120, %rd122;
$L__BB0_4:
	.pragma "nounroll";
	ld.global.u64 	%rd44, [%rd119+-32];
	ld.global.u64 	%rd45, [%rd118+-32];
	and.b64  	%rd46, %rd45, %rd44;
	st.global.u64 	[%rd117+-32], %rd46;
	ld.global.u64 	%rd47, [%rd119+-24];
	ld.global.u64 	%rd48, [%rd118+-24];
	and.b64  	%rd49, %rd48, %rd47;
	st.global.u64 	[%rd117+-24], %rd49;
	ld.global.u64 	%rd50, [%rd119+-16];
	ld.global.u64 	%rd51, [%rd118+-16];
	and.b64  	%rd52, %rd51, %rd50;
	st.global.u64 	[%rd117+-16], %rd52;
	ld.global.u64 	%rd53, [%rd119+-8];
	ld.global.u64 	%rd54, [%rd118+-8];
	and.b64  	%rd55, %rd54, %rd53;
	st.global.u64 	[%rd117+-8], %rd55;
	ld.global.u64 	%rd56, [%rd119];
	ld.global.u64 	%rd57, [%rd118];
	and.b64  	%rd58, %rd57, %rd56;
	st.global.u64 	[%rd117], %rd58;
	ld.global.u64 	%rd59, [%rd119+8];
	ld.global.u64 	%rd60, [%rd118+8];
	and.b64  	%rd61, %rd60, %rd59;
	st.global.u64 	[%rd117+8], %rd61;
	ld.global.u64 	%rd62, [%rd119+16];
	ld.global.u64 	%rd63, [%rd118+16];
	and.b64  	%rd64, %rd63, %rd62;
	st.global.u64 	[%rd117+16], %rd64;
	ld.global.u64 	%rd65, [%rd119+24];
	ld.global.u64 	%rd66, [%rd118+24];
	and.b64  	%rd67, %rd66, %rd65;
	st.global.u64 	[%rd117+24], %rd67;
	add.s64 	%rd120, %rd120, -8;
	add.s64 	%rd119, %rd119, 64;
	add.s64 	%rd118, %rd118, 64;
	add.s64 	%rd117, %rd117, 64;
	setp.ne.s64 	%p4, %rd120, 0;
	@%p4 bra 	$L__BB0_4;
$L__BB0_5:
	setp.eq.s64 	%p5, %rd8, 0;
	@%p5 bra 	$L__BB0_13;
	and.b64  	%rd22, %rd6, 3;
	setp.lt.u64 	%p6, %rd8, 4;
	@%p6 bra 	$L__BB0_8;
	add.s64 	%rd68, %rd122, %rd4;
	shl.b64 	%rd69, %rd68, 3;
	add.s64 	%rd70, %rd2, %rd69;
	ld.global.u64 	%rd71, [%rd70];
	add.s64 	%rd72, %rd122, %rd5;
	shl.b64 	%rd73, %rd72, 3;
	add.s64 	%rd74, %rd2, %rd73;
	ld.global.u64 	%rd75, [%rd74];
	and.b64  	%rd76, %rd75, %rd71;
	add.s64 	%rd77, %rd122, %rd7;
	shl.b64 	%rd78, %rd77, 3;
	add.s64 	%rd79, %rd1, %rd78;
	st.global.u64 	[%rd79], %rd76;
	ld.global.u64 	%rd80, [%rd70+8];
	ld.global.u64 	%rd81, [%rd74+8];
	and.b64  	%rd82, %rd81, %rd80;
	st.global.u64 	[%rd79+8], %rd82;
	ld.global.u64 	%rd83, [%rd70+16];
	ld.global.u64 	%rd84, [%rd74+16];
	and.b64  	%rd85, %rd84, %rd83;
	st.global.u64 	[%rd79+16], %rd85;
	ld.global.u64 	%rd86, [%rd70+24];
	ld.global.u64 	%rd87, [%rd74+24];
	and.b64  	%rd88, %rd87, %rd86;
	st.global.u64 	[%rd79+24], %rd88;
	add.s64 	%rd122, %rd122, 4;
$L__BB0_8:
	setp.eq.s64 	%p7, %rd22, 0;
	@%p7 bra 	$L__BB0_13;
	setp.eq.s64 	%p8, %rd22, 1;
	@%p8 bra 	$L__BB0_11;
	add.s64 	%rd89, %rd122, %rd4;
	shl.b64 	%rd90, %rd89, 3;
	add.s64 	%rd91, %rd2, %rd90;
	ld.global.u64 	%rd92, [%rd91];
	add.s64 	%rd93, %rd122, %rd5;
	shl.b64 	%rd94, %rd93, 3;
	add.s64 	%rd95, %rd2, %rd94;
	ld.global.u64 	%rd96, [%rd95];
	and.b64  	%rd97, %rd96, %rd92;
	add.s64 	%rd98, %rd122, %rd7;
	shl.b64 	%rd99, %rd98, 3;
	add.s64 	%rd100, %rd1, %rd99;
	st.global.u64 	[%rd100], %rd97;
	ld.global.u64 	%rd101, [%rd91+8];
	ld.global.u64 	%rd102, [%rd95+8];
	and.b64  	%rd103, %rd102, %rd101;
	st.global.u64 	[%rd100+8], %rd103;
	add.s64 	%rd122, %rd122, 2;
$L__BB0_11:
	and.b64  	%rd104, %rd6, 1;
	setp.eq.b64 	%p9, %rd104, 1;
	not.pred 	%p10, %p9;
	@%p10 bra 	$L__BB0_13;
	add.s64 	%rd105, %rd122, %rd4;
	shl.b64 	%rd106, %rd105, 3;
	add.s64 	%rd107, %rd2, %rd106;
	ld.global.u64 	%rd108, [%rd107];
	add.s64 	%rd109, %rd122, %rd5;
	shl.b64 	%rd110, %rd109, 3;
	add.s64 	%rd111, %rd2, %rd110;
	ld.global.u64 	%rd112, [%rd111];
	and.b64  	%rd113, %rd112, %rd108;
	add.s64 	%rd114, %rd122, %rd7;
	shl.b64 	%rd115, %rd114, 3;
	add.s64 	%rd116, %rd1, %rd115;
	st.global.u64 	[%rd116], %rd113;
$L__BB0_13:
	ret;

}


// ===== COMPILED SASS (sm_100) =====

	.target	sm_100

	.elftype	@"ET_EXEC"


//--------------------- .note.nv.tkinfo           --------------------------
	.section	.note.nv.tkinfo,"",@"SHT_NOTE"
	.sectionflags	@"SHF_NOTE_NV_TKINFO"
	.tkinfo
        /*0018*/ 	.word	0x00000002
        /*0030*/ 	.string	""
        /*0030*/ 	.string	"ptxas"
        /*0030*/ 	.string	"Cuda compilation tools, release 13.0, V13.0.88"
        /*0030*/ 	.string	"Build cuda_13.0.r13.0/compiler.36424714_0"
        /*0030*/ 	.string	"-arch sm_100 -m 64 "



//--------------------- .note.nv.cuinfo           --------------------------
	.section	.note.nv.cuinfo,"",@"SHT_NOTE"
	.sectionflags	@"SHF_NOTE_NV_CUINFO"
        /*0018*/ 	.short	0x0002
        /*001a*/ 	.short	0x0064
        /*001c*/ 	.short	0x0082
	.zero		2


//--------------------- .nv.info                  --------------------------
	.section	.nv.info,"",@"SHT_CUDA_INFO"
	.align	4


	//----- nvinfo : EIATTR_REGCOUNT
	.align		4
        /*0000*/ 	.byte	0x04, 0x2f
        /*0002*/ 	.short	(.L_1 - .L_0)
	.align		4
.L_0:
        /*0004*/ 	.word	index@(intersect_kernel)
        /*0008*/ 	.word	0x0000001e


	//----- nvinfo : EIATTR_FRAME_SIZE
	.align		4
.L_1:
        /*000c*/ 	.byte	0x04, 0x11
        /*000e*/ 	.short	(.L_3 - .L_2)
	.align		4
.L_2:
        /*0010*/ 	.word	index@(intersect_kernel)
        /*0014*/ 	.word	0x00000000


	//----- nvinfo : EIATTR_MIN_STACK_SIZE
	.align		4
.L_3:
        /*0018*/ 	.byte	0x04, 0x12
        /*001a*/ 	.short	(.L_5 - .L_4)
	.align		4
.L_4:
        /*001c*/ 	.word	index@(intersect_kernel)
        /*0020*/ 	.word	0x00000000
.L_5:


//--------------------- .nv.compat                --------------------------
	.section	.nv.compat,"",@"SHT_CUDA_COMPAT_INFO"
	.align	4
        /*0000*/ 	.byte	0x02, 0x09, 0x00, 0x00, 0x02, 0x02, 0x01, 0x00, 0x02, 0x05, 0x05, 0x00, 0x03, 0x07, 0x01, 0x01
        /*0010*/ 	.byte	0x02, 0x03, 0x00, 0x00, 0x02, 0x06, 0x01, 0x00, 0x04, 0x0b, 0x08, 0x00, 0x09, 0x00, 0x00, 0x00
        /*0020*/ 	.byte	0x00, 0x00, 0x00, 0x00


//--------------------- .nv.info.intersect_kernel --------------------------
	.section	.nv.info.intersect_kernel,"",@"SHT_CUDA_INFO"
	.sectionflags	@""
	.align	4


	//----- nvinfo : EIATTR_CUDA_API_VERSION
	.align		4
        /*0000*/ 	.byte	0x04, 0x37
        /*0002*/ 	.short	(.L_7 - .L_6)
.L_6:
        /*0004*/ 	.word	0x00000082


	//----- nvinfo : EIATTR_KPARAM_INFO
	.align		4
.L_7:
        /*0008*/ 	.byte	0x04, 0x17
        /*000a*/ 	.short	(.L_9 - .L_8)
.L_8:
        /*000c*/ 	.word	0x00000000
        /*0010*/ 	.short	0x0005
        /*0012*/ 	.short	0x0028
        /*0014*/ 	.byte	0x00, 0xf0, 0x21, 0x00


	//----- nvinfo : EIATTR_KPARAM_INFO
	.align		4
.L_9:
        /*0018*/ 	.byte	0x04, 0x17
        /*001a*/ 	.short	(.L_11 - .L_10)
.L_10:
        /*001c*/ 	.word	0x00000000
        /*0020*/ 	.short	0x0004
        /*0022*/ 	.short	0x0020
        /*0024*/ 	.byte	0x00, 0xf0, 0x11, 0x00


	//----- nvinfo : EIATTR_KPARAM_INFO
	.align		4
.L_11:
        /*0028*/ 	.byte	0x04, 0x17
        /*002a*/ 	.short	(.L_13 - .L_12)
.L_12:
        /*002c*/ 	.word	0x00000000
        /*0030*/ 	.short	0x0003
        /*0032*/ 	.short	0x0018
        /*0034*/ 	.byte	0x00, 0xf5, 0x21, 0x00


	//----- nvinfo : EIATTR_KPARAM_INFO
	.align		4
.L_13:
        /*0038*/ 	.byte	0x04, 0x17
        /*003a*/ 	.short	(.L_15 - .L_14)
.L_14:
        /*003c*/ 	.word	0x00000000
        /*0040*/ 	.short	0x0002
        /*0042*/ 	.short	0x0010
        /*0044*/ 	.byte	0x00, 0xf5, 0x21, 0x00


	//----- nvinfo : EIATTR_KPARAM_INFO
	.align		4
.L_15:
        /*0048*/ 	.byte	0x04, 0x17
        /*004a*/ 	.short	(.L_17 - .L_16)
.L_16:
        /*004c*/ 	.word	0x00000000
        /*0050*/ 	.short	0x0001
        /*0052*/ 	.short	0x0008
        /*0054*/ 	.byte	0x00, 0xf5, 0x21, 0x00


	//----- nvinfo : EIATTR_KPARAM_INFO
	.align		4
.L_17:
        /*0058*/ 	.byte	0x04, 0x17
        /*005a*/ 	.short	(.L_19 - .L_18)
.L_18:
        /*005c*/ 	.word	0x00000000
        /*0060*/ 	.short	0x0000
        /*0062*/ 	.short	0x0000
        /*0064*/ 	.byte	0x00, 0xf5, 0x21, 0x00


	//----- nvinfo : EIATTR_SPARSE_MMA_MASK
	.align		4
.L_19:
        /*0068*/ 	.byte	0x03, 0x50
        /*006a*/ 	.short	0x0000


	//----- nvinfo : EIATTR_MAXREG_COUNT
	.align		4
        /*006c*/ 	.byte	0x03, 0x1b
        /*006e*/ 	.short	0x00ff


	//----- nvinfo : EIATTR_MERCURY_ISA_VERSION
	.align		4
        /*0070*/ 	.byte	0x03, 0x5f
        /*0072*/ 	.short	0x0101


	//----- nvinfo : EIATTR_VRC_CTA_INIT_COUNT
	.align		4
        /*0074*/ 	.byte	0x02, 0x4a
	.zero		1
	.zero		1


	//----- nvinfo : EIATTR_EXIT_INSTR_OFFSETS
	.align		4
        /*0078*/ 	.byte	0x04, 0x1c
        /*007a*/ 	.short	(.L_21 - .L_20)


	//   ....[0]....
.L_20:
        /*007c*/ 	.word	0x00000080


	//   ....[1]....
        /*0080*/ 	.word	0x00000120


	//   ....[2]....
        /*0084*/ 	.word	0x00000680


	//   ....[3]....
        /*0088*/ 	.word	0x00000920


	//   ....[4]....
        /*008c*/ 	.word	0x00000b20


	//   ....[5]....
        /*0090*/ 	.word	0x00000c50


	//----- nvinfo : EIATTR_CBANK_PARAM_SIZE
	.align		4
.L_21:
        /*0094*/ 	.byte	0x03, 0x19
        /*0096*/ 	.short	0x0030


	//----- nvinfo : EIATTR_PARAM_CBANK
	.align		4
        /*0098*/ 	.byte	0x04, 0x0a
        /*009a*/ 	.short	(.L_23 - .L_22)
	.align		4
.L_22:
        /*009c*/ 	.word	index@(.nv.constant0.intersect_kernel)
        /*00a0*/ 	.short	0x0380
        /*00a2*/ 	.short	0x0030


	//----- nvinfo : EIATTR_SW_WAR
	.align		4
.L_23:
        /*00a4*/ 	.byte	0x04, 0x36
        /*00a6*/ 	.short	(.L_25 - .L_24)
.L_24:
        /*00a8*/ 	.word	0x00000008
.L_25:


//--------------------- .nv.callgraph             --------------------------
	.section	.nv.callgraph,"",@"SHT_CUDA_CALLGRAPH"
	.align	4
	.sectionentsize	8
	.align		4
        /*0000*/ 	.word	0x00000000
	.align		4
        /*0004*/ 	.word	0xffffffff
	.align		4
        /*0008*/ 	.word	0x00000000
	.align		4
        /*000c*/ 	.word	0xfffffffe
	.align		4
        /*0010*/ 	.word	0x00000000
	.align		4
        /*0014*/ 	.word	0xfffffffd
	.align		4
        /*0018*/ 	.word	0x00000000
	.align		4
        /*001c*/ 	.word	0xfffffffc


//--------------------- .text.intersect_kernel    --------------------------
	.section	.text.intersect_kernel,"ax",@progbits
	.align	128
        .global         intersect_kernel
        .type           intersect_kernel,@function
        .size           intersect_kernel,(.L_x_5 - intersect_kernel)
        .other          intersect_kernel,@"STO_CUDA_ENTRY STV_DEFAULT"
intersect_kernel:
.text.intersect_kernel:
[----:B------:R-:W-:Y:S01]  /*0000*/  LDC R1, c[0x0][0x37c] ;  /* 0x0000df00ff017b82 */ /* 0x000fe20000000800 */
[----:B------:R-:W0:Y:S07]  /*0010*/  S2R R0, SR_TID.X ;  /* 0x0000000000007919 */ /* 0x000e2e0000002100 */
[----:B------:R-:W0:Y:S01]  /*0020*/  S2UR UR4, SR_CTAID.X ;  /* 0x00000000000479c3 */ /* 0x000e220000002500 */
[----:B------:R-:W1:Y:S07]  /*0030*/  LDCU.64 UR6, c[0x0][0x3a8] ;  /* 0x00007500ff0677ac */ /* 0x000e6e0008000a00 */
[----:B------:R-:W0:Y:S02]  /*0040*/  LDC R11, c[0x0][0x360] ;  /* 0x0000d800ff0b7b82 */ /* 0x000e240000000800 */
[----:B0-----:R-:W-:-:S05]  /*0050*/  IMAD R11, R11, UR4, R0 ;  /* 0x000000040b0b7c24 */ /* 0x001fca000f8e0200 */
[----:B-1----:R-:W-:-:S04]  /*0060*/  ISETP.GE.U32.AND P0, PT, R11, UR6, PT ;  /* 0x000000060b007c0c */ /* 0x002fc8000bf06070 */
[----:B------:R-:W-:-:S13]  /*0070*/  ISETP.GE.U32.AND.EX P0, PT, RZ, UR7, PT, P0 ;  /* 0x00000007ff007c0c */ /* 0x000fda000bf06100 */
[----:B------:R-:W-:Y:S05]  /*0080*/  @P0 EXIT ;  /* 0x000000000000094d */ /* 0x000fea0003800000 */
[----:B------:R-:W0:Y:S01]  /*0090*/  LDC R0, c[0x0][0x3a0] ;  /* 0x0000e800ff007b82 */ /* 0x000e220000000800 */
[----:B------:R-:W1:Y:S01]  /*00a0*/  LDCU.128 UR4, c[0x0][0x390] ;  /* 0x00007200ff0477ac */ /* 0x000e620008000c00 */
[----:B------:R-:W-:Y:S01]  /*00b0*/  IMAD.SHL.U32 R8, R11, 0x4, RZ ;  /* 0x000000040b087824 */ /* 0x000fe200078e00ff */
[----:B------:R-:W-:-:S04]  /*00c0*/  SHF.R.U32.HI R2, RZ, 0x1e, R11 ;  /* 0x0000001eff027819 */ /* 0x000fc8000001160b */
[C---:B-1----:R-:W-:Y:S02]  /*00d0*/  IADD3 R6, P1, PT, R8.reuse, UR4, RZ ;  /* 0x0000000408067c10 */ /* 0x042fe4000ff3e0ff */
[----:B------:R-:W-:Y:S02]  /*00e0*/  IADD3 R8, P2, PT, R8, UR6, RZ ;  /* 0x0000000608087c10 */ /* 0x000fe4000ff5e0ff */
[----:B------:R-:W-:Y:S02]  /*00f0*/  IADD3.X R7, PT, PT, R2, UR5, RZ, P1, !PT ;  /* 0x0000000502077c10 */ /* 0x000fe40008ffe4ff */
[----:B0-----:R-:W-:Y:S02]  /*0100*/  ISETP.NE.AND P0, PT, R0, RZ, PT ;  /* 0x000000ff0000720c */ /* 0x001fe40003f05270 */
[----:B------:R-:W-:-:S11]  /*0110*/  IADD3.X R9, PT, PT, R2, UR7, RZ, P2, !PT ;  /* 0x0000000702097c10 */ /* 0x000fd600097fe4ff */
[----:B------:R-:W-:Y:S05]  /*0120*/  @!P0 EXIT ;  /* 0x000000000000894d */ /* 0x000fea0003800000 */
[----:B------:R-:W0:Y:S02]  /*0130*/  LDCU.64 UR6, c[0x0][0x358] ;  /* 0x00006b00ff0677ac */ /* 0x000e240008000a00 */
[----:B0-----:R-:W2:Y:S04]  /*0140*/  LDG.E R7, desc[UR6][R6.64] ;  /* 0x0000000606077981 */ /* 0x001ea8000c1e1900 */
[----:B------:R-:W3:Y:S01]  /*0150*/  LDG.E R9, desc[UR6][R8.64] ;  /* 0x0000000608097981 */ /* 0x000ee2000c1e1900 */
[C---:B------:R-:W-:Y:S01]  /*0160*/  ISETP.GE.U32.AND P1, PT, R0.reuse, 0x8, PT ;  /* 0x000000080000780c */ /* 0x040fe20003f26070 */
[----:B------:R-:W-:Y:S01]  /*0170*/  IMAD.WIDE.U32 R10, R11, R0, RZ ;  /* 0x000000000b0a7225 */ /* 0x000fe200078e00ff */
[----:B------:R-:W-:Y:S01]  /*0180*/  LOP3.LUT R2, R0, 0x7, RZ, 0xc0, !PT ;  /* 0x0000000700027812 */ /* 0x000fe200078ec0ff */
[----:B------:R-:W-:-:S02]  /*0190*/  UMOV UR4, URZ ;  /* 0x000000ff00047c82 */ /* 0x000fc40008000000 */
[----:B------:R-:W-:Y:S01]  /*01a0*/  VIADD R5, R11, UR4 ;  /* 0x000000040b057c36 */ /* 0x000fe20008000000 */
[----:B------:R-:W-:Y:S01]  /*01b0*/  ISETP.NE.U32.AND P0, PT, R2, RZ, PT ;  /* 0x000000ff0200720c */ /* 0x000fe20003f05070 */
[----:B------:R-:W-:Y:S02]  /*01c0*/  IMAD.MOV.U32 R3, RZ, RZ, RZ ;  /* 0x000000ffff037224 */ /* 0x000fe400078e00ff */
[----:B------:R-:W-:Y:S01]  /*01d0*/  IMAD.MOV.U32 R4, RZ, RZ, RZ ;  /* 0x000000ffff047224 */ /* 0x000fe200078e00ff */
[----:B------:R-:W-:Y:S01]  /*01e0*/  ISETP.NE.AND.EX P0, PT, RZ, RZ, PT, P0 ;  /* 0x000000ffff00720c */ /* 0x000fe20003f05300 */
[-C--:B--2---:R-:W-:Y:S02]  /*01f0*/  IMAD R6, R7, R0.reuse, RZ ;  /* 0x0000000007067224 */ /* 0x084fe400078e02ff */
[----:B---3--:R-:W-:Y:S01]  /*0200*/  IMAD R8, R9, R0, RZ ;  /* 0x0000000009087224 */ /* 0x008fe200078e02ff */
[----:B------:R-:W-:Y:S09]  /*0210*/  @!P1 BRA `(.L_x_0) ;  /* 0x0000000400189947 */ /* 0x000ff20003800000 */
[----:B------:R-:W0:Y:S01]  /*0220*/  LDCU.128 UR8, c[0x0][0x380] ;  /* 0x00007000ff0877ac */ /* 0x000e220008000c00 */
[----:B------:R-:W-:Y:S01]  /*0230*/  LOP3.LUT R3, R0, 0xfffffff8, RZ, 0xc0, !PT ;  /* 0xfffffff800037812 */ /* 0x000fe200078ec0ff */
[----:B------:R-:W-:Y:S02]  /*0240*/  IMAD.MOV.U32 R4, RZ, RZ, RZ ;  /* 0x000000ffff047224 */ /* 0x000fe400078e00ff */
[----:B------:R-:W-:Y:S02]  /*0250*/  IMAD.MOV.U32 R7, RZ, RZ, RZ ;  /* 0x000000ffff077224 */ /* 0x000fe400078e00ff */
[----:B------:R-:W-:Y:S01]  /*0260*/  IMAD.MOV.U32 R9, RZ, RZ, R3 ;  /* 0x000000ffff097224 */ /* 0x000fe200078e0003 */
[----:B0-----:R-:W-:Y:S02]  /*0270*/  LEA R16, P1, R6, UR10, 0x3 ;  /* 0x0000000a06107c11 */ /* 0x001fe4000f8218ff */
[----:B------:R-:W-:Y:S02]  /*0280*/  LEA R12, P2, R8, UR10, 0x3 ;  /* 0x0000000a080c7c11 */ /* 0x000fe4000f8418ff */
[----:B------:R-:W-:-:S02]  /*0290*/  LEA R20, P3, R10, UR8, 0x3 ;  /* 0x000000080a147c11 */ /* 0x000fc4000f8618ff */
[----:B------:R-:W-:Y:S02]  /*02a0*/  LEA.HI.X R17, R6, UR11, RZ, 0x3, P1 ;  /* 0x0000000b06117c11 */ /* 0x000fe400088f1cff */
[----:B------:R-:W-:Y:S02]  /*02b0*/  LEA.HI.X R13, R8, UR11, RZ, 0x3, P2 ;  /* 0x0000000b080d7c11 */ /* 0x000fe400090f1cff */
[----:B------:R-:W-:Y:S02]  /*02c0*/  LEA.HI.X R21, R10, UR9, R5, 0x3, P3 ;  /* 0x000000090a157c11 */ /* 0x000fe400098f1c05 */
[----:B------:R-:W-:Y:S02]  /*02d0*/  IADD3 R16, P1, PT, R16, 0x20, RZ ;  /* 0x0000002010107810 */ /* 0x000fe40007f3e0ff */
[----:B------:R-:W-:Y:S02]  /*02e0*/  IADD3 R12, P2, PT, R12, 0x20, RZ ;  /* 0x000000200c0c7810 */ /* 0x000fe40007f5e0ff */
[----:B------:R-:W-:Y:S01]  /*02f0*/  IADD3 R20, P3, PT, R20, 0x20, RZ ;  /* 0x0000002014147810 */ /* 0x000fe20007f7e0ff */
[----:B------:R-:W-:-:S02]  /*0300*/  IMAD.X R17, RZ, RZ, R17, P1 ;  /* 0x000000ffff117224 */ /* 0x000fc400008e0611 */
[----:B------:R-:W-:Y:S02]  /*0310*/  IMAD.X R13, RZ, RZ, R13, P2 ;  /* 0x000000ffff0d7224 */ /* 0x000fe400010e060d */
[----:B------:R-:W-:-:S08]  /*0320*/  IMAD.X R21, RZ, RZ, R21, P3 ;  /* 0x000000ffff157224 */ /* 0x000fd000018e0615 */
.L_x_1:
[----:B-1----:R-:W2:Y:S04]  /*0330*/  LDG.E.64 R14, desc[UR6][R16.64+-0x20] ;  /* 0xffffe006100e7981 */ /* 0x002ea8000c1e1b00 */
[----:B------:R-:W2:Y:S02]  /*0340*/  LDG.E.64 R18, desc[UR6][R12.64+-0x20] ;  /* 0xffffe0060c127981 */ /* 0x000ea4000c1e1b00 */
[----:B--2---:R-:W-:Y:S01]  /*0350*/  LOP3.LUT R22, R18, R14, RZ, 0xc0, !PT ;  /* 0x0000000e12167212 */ /* 0x004fe200078ec0ff */
[----:B------:R-:W-:Y:S01]  /*0360*/  IMAD.MOV.U32 R14, RZ, RZ, R20 ;  /* 0x000000ffff0e7224 */ /* 0x000fe200078e0014 */
[----:B------:R-:W-:Y:S01]  /*0370*/  LOP3.LUT R23, R19, R15, RZ, 0xc0, !PT ;  /* 0x0000000f13177212 */ /* 0x000fe200078ec0ff */
[----:B------:R-:W-:-:S05]  /*0380*/  IMAD.MOV.U32 R15, RZ, RZ, R21 ;  /* 0x000000ffff0f7224 */ /* 0x000fca00078e0015 */
[----:B------:R0:W-:Y:S04]  /*0390*/  STG.E.64 desc[UR6][R14.64+-0x20], R22 ;  /* 0xffffe0160e007986 */ /* 0x0001e8000c101b06 */
[----:B------:R-:W2:Y:S04]  /*03a0*/  LDG.E.64 R20, desc[UR6][R16.64+-0x18] ;  /* 0xffffe80610147981 */ /* 0x000ea8000c1e1b00 */
[----:B------:R-:W2:Y:S02]  /*03b0*/  LDG.E.64 R18, desc[UR6][R12.64+-0x18] ;  /* 0xffffe8060c127981 */ /* 0x000ea4000c1e1b00 */
[----:B--2---:R-:W-:-:S02]  /*03c0*/  LOP3.LUT R24, R18, R20, RZ, 0xc0, !PT ;  /* 0x0000001412187212 */ /* 0x004fc400078ec0ff */
[----:B------:R-:W-:-:S05]  /*03d0*/  LOP3.LUT R25, R19, R21, RZ, 0xc0, !PT ;  /* 0x0000001513197212 */ /* 0x000fca00078ec0ff */
[----:B------:R1:W-:Y:S04]  /*03e0*/  STG.E.64 desc[UR6][R14.64+-0x18], R24 ;  /* 0xffffe8180e007986 */ /* 0x0003e8000c101b06 */
[----:B------:R-:W2:Y:S04]  /*03f0*/  LDG.E.64 R20, desc[UR6][R16.64+-0x10] ;  /* 0xfffff00610147981 */ /* 0x000ea8000c1e1b00 */
[----:B------:R-:W2:Y:S02]  /*0400*/  LDG.E.64 R18, desc[UR6][R12.64+-0x10] ;  /* 0xfffff0060c127981 */ /* 0x000ea4000c1e1b00 */
[----:B--2---:R-:W-:-:S02]  /*0410*/  LOP3.LUT R26, R18, R20, RZ, 0xc0, !PT ;  /* 0x00000014121a7212 */ /* 0x004fc400078ec0ff */
[----:B------:R-:W-:-:S05]  /*0420*/  LOP3.LUT R27, R19, R21, RZ, 0xc0, !PT ;  /* 0x00000015131b7212 */ /* 0x000fca00078ec0ff */
[----:B------:R2:W-:Y:S04]  /*0430*/  STG.E.64 desc[UR6][R14.64+-0x10], R26 ;  /* 0xfffff01a0e007986 */ /* 0x0005e8000c101b06 */
[----:B------:R-:W0:Y:S04]  /*0440*/  LDG.E.64 R20, desc[UR6][R16.64+-0x8] ;  /* 0xfffff80610147981 */ /* 0x000e28000c1e1b00 */
[----:B------:R-:W0:Y:S02]  /*0450*/  LDG.E.64 R18, desc[UR6][R12.64+-0x8] ;  /* 0xfffff8060c127981 */ /* 0x000e24000c1e1b00 */
[----:B0-----:R-:W-:-:S02]  /*0460*/  LOP3.LUT R22, R18, R20, RZ, 0xc0, !PT ;  /* 0x0000001412167212 */ /* 0x001fc400078ec0ff */
[----:B------:R-:W-:-:S05]  /*0470*/  LOP3.LUT R23, R19, R21, RZ, 0xc0, !PT ;  /* 0x0000001513177212 */ /* 0x000fca00078ec0ff */
[----:B------:R0:W-:Y:S04]  /*0480*/  STG.E.64 desc[UR6][R14.64+-0x8], R22 ;  /* 0xfffff8160e007986 */ /* 0x0001e8000c101b06 */
[----:B------:R-:W1:Y:S04]  /*0490*/  LDG.E.64 R20, desc[UR6][R16.64] ;  /* 0x0000000610147981 */ /* 0x000e68000c1e1b00 */
[----:B------:R-:W1:Y:S02]  /*04a0*/  LDG.E.64 R18, desc[UR6][R12.64] ;  /* 0x000000060c127981 */ /* 0x000e64000c1e1b00 */
[----:B-1----:R-:W-:-:S02]  /*04b0*/  LOP3.LUT R24, R18, R20, RZ, 0xc0, !PT ;  /* 0x0000001412187212 */ /* 0x002fc400078ec0ff */
        /* <DEDUP_REMOVED lines=8> */
[----:B------:R-:W0:Y:S01]  /*0540*/  LDG.E.64 R20, desc[UR6][R12.64+0x10] ;  /* 0x000010060c147981 */ /* 0x000e22000c1e1b00 */
[----:B------:R-:W-:-:S04]  /*0550*/  IADD3 R9, P1, PT, R9, -0x8, RZ ;  /* 0xfffffff809097810 */ /* 0x000fc80007f3e0ff */
[----:B------:R-:W-:Y:S02]  /*0560*/  IADD3.X R7, PT, PT, R7, -0x1, RZ, P1, !PT ;  /* 0xffffffff07077810 */ /* 0x000fe40000ffe4ff */
[----:B0-----:R-:W-:Y:S02]  /*0570*/  LOP3.LUT R22, R20, R18, RZ, 0xc0, !PT ;  /* 0x0000001214167212 */ /* 0x001fe400078ec0ff */
[----:B------:R-:W-:-:S05]  /*0580*/  LOP3.LUT R23, R21, R19, RZ, 0xc0, !PT ;  /* 0x0000001315177212 */ /* 0x000fca00078ec0ff */
[----:B------:R1:W-:Y:S04]  /*0590*/  STG.E.64 desc[UR6][R14.64+0x10], R22 ;  /* 0x000010160e007986 */ /* 0x0003e8000c101b06 */
[----:B------:R0:W2:Y:S04]  /*05a0*/  LDG.E.64 R18, desc[UR6][R16.64+0x18] ;  /* 0x0000180610127981 */ /* 0x0000a8000c1e1b00 */
[----:B------:R3:W2:Y:S01]  /*05b0*/  LDG.E.64 R20, desc[UR6][R12.64+0x18] ;  /* 0x000018060c147981 */ /* 0x0006a2000c1e1b00 */
[----:B------:R-:W-:-:S04]  /*05c0*/  ISETP.NE.U32.AND P1, PT, R9, RZ, PT ;  /* 0x000000ff0900720c */ /* 0x000fc80003f25070 */
[----:B------:R-:W-:Y:S02]  /*05d0*/  ISETP.NE.AND.EX P1, PT, R7, RZ, PT, P1 ;  /* 0x000000ff0700720c */ /* 0x000fe40003f25310 */
[----:B0-----:R-:W-:Y:S02]  /*05e0*/  IADD3 R16, P2, PT, R16, 0x40, RZ ;  /* 0x0000004010107810 */ /* 0x001fe40007f5e0ff */
[----:B---3--:R-:W-:-:S03]  /*05f0*/  IADD3 R12, P3, PT, R12, 0x40, RZ ;  /* 0x000000400c0c7810 */ /* 0x008fc60007f7e0ff */
[----:B------:R-:W-:Y:S02]  /*0600*/  IMAD.X R17, RZ, RZ, R17, P2 ;  /* 0x000000ffff117224 */ /* 0x000fe400010e0611 */
[----:B------:R-:W-:Y:S01]  /*0610*/  IMAD.X R13, RZ, RZ, R13, P3 ;  /* 0x000000ffff0d7224 */ /* 0x000fe200018e060d */
[----:B--2---:R-:W-:Y:S02]  /*0620*/  LOP3.LUT R18, R20, R18, RZ, 0xc0, !PT ;  /* 0x0000001214127212 */ /* 0x004fe400078ec0ff */
[----:B------:R-:W-:Y:S02]  /*0630*/  LOP3.LUT R19, R21, R19, RZ, 0xc0, !PT ;  /* 0x0000001315137212 */ /* 0x000fe400078ec0ff */
[----:B------:R-:W-:-:S03]  /*0640*/  IADD3 R20, P4, PT, R14, 0x40, RZ ;  /* 0x000000400e147810 */ /* 0x000fc60007f9e0ff */
[----:B------:R1:W-:Y:S02]  /*0650*/  STG.E.64 desc[UR6][R14.64+0x18], R18 ;  /* 0x000018120e007986 */ /* 0x0003e4000c101b06 */
[----:B------:R-:W-:Y:S01]  /*0660*/  IMAD.X R21, RZ, RZ, R15, P4 ;  /* 0x000000ffff157224 */ /* 0x000fe200020e060f */
[----:B------:R-:W-:Y:S07]  /*0670*/  @P1 BRA `(.L_x_1) ;  /* 0xfffffffc002c1947 */ /* 0x000fee000383ffff */
.L_x_0:
[----:B------:R-:W-:Y:S05]  /*0680*/  @!P0 EXIT ;  /* 0x000000000000894d */ /* 0x000fea0003800000 */
[----:B------:R-:W-:Y:S02]  /*0690*/  ISETP.GE.U32.AND P1, PT, R2, 0x4, PT ;  /* 0x000000040200780c */ /* 0x000fe40003f26070 */
[----:B------:R-:W-:Y:S02]  /*06a0*/  LOP3.LUT R7, R0, 0x3, RZ, 0xc0, !PT ;  /* 0x0000000300077812 */ /* 0x000fe400078ec0ff */
[----:B------:R-:W-:Y:S02]  /*06b0*/  ISETP.GE.U32.AND.EX P1, PT, RZ, RZ, PT, P1 ;  /* 0x000000ffff00720c */ /* 0x000fe40003f26110 */
[----:B------:R-:W-:-:S04]  /*06c0*/  ISETP.NE.U32.AND P0, PT, R7, RZ, PT ;  /* 0x000000ff0700720c */ /* 0x000fc80003f05070 */
[----:B------:R-:W-:-:S07]  /*06d0*/  ISETP.NE.AND.EX P0, PT, RZ, RZ, PT, P0 ;  /* 0x000000ffff00720c */ /* 0x000fce0003f05300 */
[----:B------:R-:W-:Y:S06]  /*06e0*/  @!P1 BRA `(.L_x_2) ;  /* 0x00000000008c9947 */ /* 0x000fec0003800000 */
[----:B------:R-:W0:Y:S01]  /*06f0*/  LDCU.128 UR8, c[0x0][0x380] ;  /* 0x00007000ff0877ac */ /* 0x000e220008000c00 */
[-C--:B------:R-:W-:Y:S02]  /*0700*/  IADD3 R13, P1, PT, R6, R3.reuse, RZ ;  /* 0x00000003060d7210 */ /* 0x080fe40007f3e0ff */
[----:B------:R-:W-:-:S03]  /*0710*/  IADD3 R2, P3, PT, R8, R3, RZ ;  /* 0x0000000308027210 */ /* 0x000fc60007f7e0ff */
[--C-:B-1----:R-:W-:Y:S02]  /*0720*/  IMAD.X R14, RZ, RZ, R4.reuse, P1 ;  /* 0x000000ffff0e7224 */ /* 0x102fe400008e0604 */
[----:B------:R-:W-:Y:S01]  /*0730*/  IMAD.X R9, RZ, RZ, R4, P3 ;  /* 0x000000ffff097224 */ /* 0x000fe200018e0604 */
[C---:B0-----:R-:W-:Y:S02]  /*0740*/  LEA R16, P2, R13.reuse, UR10, 0x3 ;  /* 0x0000000a0d107c11 */ /* 0x041fe4000f8418ff */
[C---:B------:R-:W-:Y:S02]  /*0750*/  LEA R12, P4, R2.reuse, UR10, 0x3 ;  /* 0x0000000a020c7c11 */ /* 0x040fe4000f8818ff */
[----:B------:R-:W-:Y:S02]  /*0760*/  LEA.HI.X R17, R13, UR11, R14, 0x3, P2 ;  /* 0x0000000b0d117c11 */ /* 0x000fe400090f1c0e */
[----:B------:R-:W-:-:S03]  /*0770*/  LEA.HI.X R13, R2, UR11, R9, 0x3, P4 ;  /* 0x0000000b020d7c11 */ /* 0x000fc6000a0f1c09 */
[----:B------:R-:W2:Y:S04]  /*0780*/  LDG.E.64 R18, desc[UR6][R16.64] ;  /* 0x0000000610127981 */ /* 0x000ea8000c1e1b00 */
[----:B------:R-:W2:Y:S01]  /*0790*/  LDG.E.64 R20, desc[UR6][R12.64] ;  /* 0x000000060c147981 */ /* 0x000ea2000c1e1b00 */
[----:B------:R-:W-:-:S04]  /*07a0*/  IADD3 R2, P1, PT, R3, R10, RZ ;  /* 0x0000000a03027210 */ /* 0x000fc80007f3e0ff */
[----:B------:R-:W-:Y:S01]  /*07b0*/  LEA R14, P2, R2, UR8, 0x3 ;  /* 0x00000008020e7c11 */ /* 0x000fe2000f8418ff */
[----:B------:R-:W-:-:S05]  /*07c0*/  IMAD.X R9, R4, 0x1, R5, P1 ;  /* 0x0000000104097824 */ /* 0x000fca00008e0605 */
[----:B------:R-:W-:Y:S02]  /*07d0*/  LEA.HI.X R15, R2, UR9, R9, 0x3, P2 ;  /* 0x00000009020f7c11 */ /* 0x000fe400090f1c09 */
[----:B--2---:R-:W-:Y:S02]  /*07e0*/  LOP3.LUT R22, R20, R18, RZ, 0xc0, !PT ;  /* 0x0000001214167212 */ /* 0x004fe400078ec0ff */
[----:B------:R-:W-:-:S05]  /*07f0*/  LOP3.LUT R23, R21, R19, RZ, 0xc0, !PT ;  /* 0x0000001315177212 */ /* 0x000fca00078ec0ff */
        /* <DEDUP_REMOVED lines=12> */
[----:B------:R-:W2:Y:S01]  /*08c0*/  LDG.E.64 R20, desc[UR6][R12.64+0x18] ;  /* 0x000018060c147981 */ /* 0x000ea2000c1e1b00 */
[----:B------:R-:W-:-:S05]  /*08d0*/  IADD3 R3, P1, PT, R3, 0x4, RZ ;  /* 0x0000000403037810 */ /* 0x000fca0007f3e0ff */
[----:B------:R-:W-:Y:S01]  /*08e0*/  IMAD.X R4, RZ, RZ, R4, P1 ;  /* 0x000000ffff047224 */ /* 0x000fe200008e0604 */
[----:B--2---:R-:W-:Y:S02]  /*08f0*/  LOP3.LUT R18, R20, R18, RZ, 0xc0, !PT ;  /* 0x0000001214127212 */ /* 0x004fe400078ec0ff */
[----:B------:R-:W-:-:S05]  /*0900*/  LOP3.LUT R19, R21, R19, RZ, 0xc0, !PT ;  /* 0x0000001315137212 */ /* 0x000fca00078ec0ff */
[----:B------:R0:W-:Y:S02]  /*0910*/  STG.E.64 desc[UR6][R14.64+0x18], R18 ;  /* 0x000018120e007986 */ /* 0x0001e4000c101b06 */
.L_x_2:
[----:B------:R-:W-:Y:S05]  /*0920*/  @!P0 EXIT ;  /* 0x000000000000894d */ /* 0x000fea0003800000 */
[----:B------:R-:W-:Y:S02]  /*0930*/  ISETP.NE.U32.AND P1, PT, R7, 0x1, PT ;  /* 0x000000010700780c */ /* 0x000fe40003f25070 */
[----:B------:R-:W-:Y:S02]  /*0940*/  LOP3.LUT R0, R0, 0x1, RZ, 0xc0, !PT ;  /* 0x0000000100007812 */ /* 0x000fe400078ec0ff */
[----:B------:R-:W-:Y:S02]  /*0950*/  ISETP.NE.AND.EX P1, PT, RZ, RZ, PT, P1 ;  /* 0x000000ffff00720c */ /* 0x000fe40003f25310 */
[----:B------:R-:W-:-:S04]  /*0960*/  ISETP.NE.U32.AND P0, PT, R0, 0x1, PT ;  /* 0x000000010000780c */ /* 0x000fc80003f05070 */
[----:B------:R-:W-:-:S07]  /*0970*/  ISETP.NE.U32.AND.EX P0, PT, RZ, RZ, PT, P0 ;  /* 0x000000ffff00720c */ /* 0x000fce0003f05100 */
[----:B------:R-:W-:Y:S06]  /*0980*/  @!P1 BRA `(.L_x_3) ;  /* 0x0000000000649947 */ /* 0x000fec0003800000 */
[----:B------:R-:W2:Y:S01]  /*0990*/  LDCU.128 UR8, c[0x0][0x380] ;  /* 0x00007000ff0877ac */ /* 0x000ea20008000c00 */
[-C--:B------:R-:W-:Y:S02]  /*09a0*/  IADD3 R0, P1, PT, R6, R3.reuse, RZ ;  /* 0x0000000306007210 */ /* 0x080fe40007f3e0ff */
[----:B------:R-:W-:-:S03]  /*09b0*/  IADD3 R2, P3, PT, R8, R3, RZ ;  /* 0x0000000308027210 */ /* 0x000fc60007f7e0ff */
[--C-:B------:R-:W-:Y:S02]  /*09c0*/  IMAD.X R7, RZ, RZ, R4.reuse, P1 ;  /* 0x000000ffff077224 */ /* 0x100fe400008e0604 */
[----:B------:R-:W-:Y:S01]  /*09d0*/  IMAD.X R9, RZ, RZ, R4, P3 ;  /* 0x000000ffff097224 */ /* 0x000fe200018e0604 */
[----:B--2---:R-:W-:Y:S02]  /*09e0*/  LEA R16, P2, R0, UR10, 0x3 ;  /* 0x0000000a00107c11 */ /* 0x004fe4000f8418ff */
[----:B01----:R-:W-:Y:S02]  /*09f0*/  LEA R14, P4, R2, UR10, 0x3 ;  /* 0x0000000a020e7c11 */ /* 0x003fe4000f8818ff */
        /* <DEDUP_REMOVED lines=11> */
[----:B------:R-:W3:Y:S04]  /*0ab0*/  LDG.E.64 R18, desc[UR6][R16.64+0x8] ;  /* 0x0000080610127981 */ /* 0x000ee8000c1e1b00 */
[----:B------:R-:W3:Y:S01]  /*0ac0*/  LDG.E.64 R20, desc[UR6][R14.64+0x8] ;  /* 0x000008060e147981 */ /* 0x000ee2000c1e1b00 */
[----:B------:R-:W-:-:S05]  /*0ad0*/  IADD3 R3, P1, PT, R3, 0x2, RZ ;  /* 0x0000000203037810 */ /* 0x000fca0007f3e0ff */
[----:B------:R-:W-:Y:S01]  /*0ae0*/  IMAD.X R4, RZ, RZ, R4, P1 ;  /* 0x000000ffff047224 */ /* 0x000fe200008e0604 */
[----:B---3--:R-:W-:Y:S02]  /*0af0*/  LOP3.LUT R18, R20, R18, RZ, 0xc0, !PT ;  /* 0x0000001214127212 */ /* 0x008fe400078ec0ff */
[----:B------:R-:W-:-:S05]  /*0b00*/  LOP3.LUT R19, R21, R19, RZ, 0xc0, !PT ;  /* 0x0000001315137212 */ /* 0x000fca00078ec0ff */
[----:B------:R2:W-:Y:S02]  /*0b10*/  STG.E.64 desc[UR6][R12.64+0x8], R18 ;  /* 0x000008120c007986 */ /* 0x0005e4000c101b06 */
.L_x_3:
[----:B------:R-:W-:Y:S05]  /*0b20*/  @P0 EXIT ;  /* 0x000000000000094d */ /* 0x000fea0003800000 */
[----:B------:R-:W3:Y:S01]  /*0b30*/  LDCU.128 UR8, c[0x0][0x380] ;  /* 0x00007000ff0877ac */ /* 0x000ee20008000c00 */
[-C--:B------:R-:W-:Y:S02]  /*0b40*/  IADD3 R2, P0, PT, R6, R3.reuse, RZ ;  /* 0x0000000306027210 */ /* 0x080fe40007f1e0ff */
[----:B------:R-:W-:-:S03]  /*0b50*/  IADD3 R0, P2, PT, R8, R3, RZ ;  /* 0x0000000308007210 */ /* 0x000fc60007f5e0ff */
[--C-:B------:R-:W-:Y:S02]  /*0b60*/  IMAD.X R7, RZ, RZ, R4.reuse, P0 ;  /* 0x000000ffff077224 */ /* 0x100fe400000e0604 */
[----:B------:R-:W-:Y:S01]  /*0b70*/  IMAD.X R9, RZ, RZ, R4, P2 ;  /* 0x000000ffff097224 */ /* 0x000fe200010e0604 */
[----:B---3--:R-:W-:Y:S02]  /*0b80*/  LEA R6, P1, R2, UR10, 0x3 ;  /* 0x0000000a02067c11 */ /* 0x008fe4000f8218ff */
[----:B------:R-:W-:Y:S02]  /*0b90*/  LEA R8, P3, R0, UR10, 0x3 ;  /* 0x0000000a00087c11 */ /* 0x000fe4000f8618ff */
[----:B------:R-:W-:Y:S02]  /*0ba0*/  LEA.HI.X R7, R2, UR11, R7, 0x3, P1 ;  /* 0x0000000b02077c11 */ /* 0x000fe400088f1c07 */
[----:B------:R-:W-:-:S04]  /*0bb0*/  LEA.HI.X R9, R0, UR11, R9, 0x3, P3 ;  /* 0x0000000b00097c11 */ /* 0x000fc800098f1c09 */
[----:B------:R-:W3:Y:S04]  /*0bc0*/  LDG.E.64 R6, desc[UR6][R6.64] ;  /* 0x0000000606067981 */ /* 0x000ee8000c1e1b00 */
[----:B------:R-:W3:Y:S01]  /*0bd0*/  LDG.E.64 R8, desc[UR6][R8.64] ;  /* 0x0000000608087981 */ /* 0x000ee2000c1e1b00 */
[----:B------:R-:W-:-:S05]  /*0be0*/  IADD3 R3, P0, PT, R3, R10, RZ ;  /* 0x0000000a03037210 */ /* 0x000fca0007f1e0ff */
[----:B------:R-:W-:Y:S01]  /*0bf0*/  IMAD.X R0, R4, 0x1, R5, P0 ;  /* 0x0000000104007824 */ /* 0x000fe200000e0605 */
[----:B------:R-:W-:-:S04]  /*0c00*/  LEA R4, P0, R3, UR8, 0x3 ;  /* 0x0000000803047c11 */ /* 0x000fc8000f8018ff */
[----:B------:R-:W-:Y:S02]  /*0c10*/  LEA.HI.X R5, R3, UR9, R0, 0x3, P0 ;  /* 0x0000000903057c11 */ /* 0x000fe400080f1c00 */
[----:B---3--:R-:W-:Y:S02]  /*0c20*/  LOP3.LUT R2, R8, R6, RZ, 0xc0, !PT ;  /* 0x0000000608027212 */ /* 0x008fe400078ec0ff */
[----:B------:R-:W-:-:S05]  /*0c30*/  LOP3.LUT R3, R9, R7, RZ, 0xc0, !PT ;  /* 0x0000000709037212 */ /* 0x000fca00078ec0ff */
[----:B------:R-:W-:Y:S01]  /*0c40*/  STG.E.64 desc[UR6][R4.64], R2 ;  /* 0x0000000204007986 */ /* 0x000fe2000c101b06 */
[----:B------:R-:W-:Y:S05]  /*0c50*/  EXIT ;  /* 0x000000000000794d */ /* 0x000fea0003800000 */
.L_x_4:
[----:B------:R-:W-:-:S00]  /*0c60*/  BRA `(.L_x_4) ;  /* 0xfffffffc00fc7947 */ /* 0x000fc0000383ffff */
[----:B------:R-:W-:-:S00]  /*0c70*/  NOP ;  /* 0x0000000000007918 */ /* 0x000fc00000000000 */
        /* <DEDUP_REMOVED lines=8> */
.L_x_5:


//--------------------- .nv.shared.reserved.0     --------------------------
	.section	.nv.shared.reserved.0,"aw",@nobits
	.weak		__nv_reservedSMEM_offset_0_alias
	.size		__nv_reservedSMEM_offset_0_alias, 0, 64
	.other		__nv_reservedSMEM_offset_0_alias,@"STO_CUDA_RESERVED_SHARED STV_DEFAULT"
__nv_reservedSMEM_offset_0_alias:
	.zero		0
	.zero		64


//--------------------- .nv.constant0.intersect_kernel --------------------------
	.section	.nv.constant0.intersect_kernel,"a",@progbits
	.sectionflags	@""
	.align	4
.nv.constant0.intersect_kernel:
	.zero		944


//--------------------- SYMBOLS --------------------------

	.type		.nv.reservedSmem.offset0,@object
	.size		.nv.reservedSmem.offset0,0x4
